//
// Generated by NVIDIA NVVM Compiler
//
// Compiler Build ID: CL-36424714
// Cuda compilation tools, release 13.0, V13.0.88
// Based on NVVM 20.0.0
//

.version 9.0
.target sm_100
.address_size 64

	// .globl	_Z12bubbleKernelPii

.visible .entry _Z12bubbleKernelPii(
	.param .u64 .ptr .align 1 _Z12bubbleKernelPii_param_0,
	.param .u32 _Z12bubbleKernelPii_param_1
)
{
	.reg .pred 	%p<16>;
	.reg .b32 	%r<34>;
	.reg .b64 	%rd<7>;

	ld.param.u64 	%rd4, [_Z12bubbleKernelPii_param_0];
	ld.param.u32 	%r26, [_Z12bubbleKernelPii_param_1];
	cvta.to.global.u64 	%rd1, %rd4;
	setp.lt.s32 	%p1, %r26, 1;
	@%p1 bra 	$L__BB0_22;
	mov.u32 	%r28, %tid.x;
	shl.b32 	%r1, %r28, 1;
	add.s32 	%r2, %r26, -1;
	and.b32  	%r3, %r26, 3;
	setp.lt.u32 	%p2, %r26, 4;
	mov.b32 	%r33, 0;
	@%p2 bra 	$L__BB0_16;
	and.b32  	%r33, %r26, 2147483644;
	mul.wide.u32 	%rd5, %r1, 4;
	add.s64 	%rd2, %rd1, %rd5;
	add.s32 	%r5, %r1, 1;
	neg.s32 	%r30, %r33;
$L__BB0_3:
	setp.ge.u32 	%p3, %r1, %r2;
	@%p3 bra 	$L__BB0_6;
	ld.global.u32 	%r8, [%rd2];
	ld.global.u32 	%r9, [%rd2+4];
	setp.le.s32 	%p4, %r8, %r9;
	@%p4 bra 	$L__BB0_6;
	st.global.u32 	[%rd2], %r9;
	st.global.u32 	[%rd2+4], %r8;
$L__BB0_6:
	setp.ge.u32 	%p5, %r5, %r2;
	bar.sync 	0;
	@%p5 bra 	$L__BB0_9;
	ld.global.u32 	%r10, [%rd2+4];
	ld.global.u32 	%r11, [%rd2+8];
	setp.le.s32 	%p6, %r10, %r11;
	@%p6 bra 	$L__BB0_9;
	st.global.u32 	[%rd2+4], %r11;
	st.global.u32 	[%rd2+8], %r10;
$L__BB0_9:
	setp.ge.u32 	%p7, %r1, %r2;
	bar.sync 	0;
	@%p7 bra 	$L__BB0_12;
	ld.global.u32 	%r12, [%rd2];
	ld.global.u32 	%r13, [%rd2+4];
	setp.le.s32 	%p8, %r12, %r13;
	@%p8 bra 	$L__BB0_12;
	st.global.u32 	[%rd2], %r13;
	st.global.u32 	[%rd2+4], %r12;
$L__BB0_12:
	setp.ge.u32 	%p9, %r5, %r2;
	bar.sync 	0;
	@%p9 bra 	$L__BB0_15;
	ld.global.u32 	%r14, [%rd2+4];
	ld.global.u32 	%r15, [%rd2+8];
	setp.le.s32 	%p10, %r14, %r15;
	@%p10 bra 	$L__BB0_15;
	st.global.u32 	[%rd2+4], %r15;
	st.global.u32 	[%rd2+8], %r14;
$L__BB0_15:
	bar.sync 	0;
	add.s32 	%r30, %r30, 4;
	setp.ne.s32 	%p11, %r30, 0;
	@%p11 bra 	$L__BB0_3;
$L__BB0_16:
	setp.eq.s32 	%p12, %r3, 0;
	@%p12 bra 	$L__BB0_22;
	neg.s32 	%r32, %r3;
$L__BB0_18:
	.pragma "nounroll";
	and.b32  	%r29, %r33, 1;
	add.s32 	%r21, %r29, %r1;
	setp.ge.s32 	%p13, %r21, %r2;
	@%p13 bra 	$L__BB0_21;
	mul.wide.u32 	%rd6, %r21, 4;
	add.s64 	%rd3, %rd1, %rd6;
	ld.global.u32 	%r22, [%rd3];
	ld.global.u32 	%r23, [%rd3+4];
	setp.le.s32 	%p14, %r22, %r23;
	@%p14 bra 	$L__BB0_21;
	st.global.u32 	[%rd3], %r23;
	st.global.u32 	[%rd3+4], %r22;
$L__BB0_21:
	bar.sync 	0;
	add.s32 	%r33, %r33, 1;
	add.s32 	%r32, %r32, 1;
	setp.ne.s32 	%p15, %r32, 0;
	@%p15 bra 	$L__BB0_18;
$L__BB0_22:
	ret;

}


// ===== COMPILED SASS (sm_100) =====

	.target	sm_100

	.elftype	@"ET_EXEC"


//--------------------- .note.nv.tkinfo           --------------------------
	.section	.note.nv.tkinfo,"",@"SHT_NOTE"
	.sectionflags	@"SHF_NOTE_NV_TKINFO"
	.tkinfo
        /*0018*/ 	.word	0x00000002
        /*0030*/ 	.string	""
        /*0030*/ 	.string	"ptxas"
        /*0030*/ 	.string	"Cuda compilation tools, release 13.0, V13.0.88"
        /*0030*/ 	.string	"Build cuda_13.0.r13.0/compiler.36424714_0"
        /*0030*/ 	.string	"-arch sm_100 -m 64 "



//--------------------- .note.nv.cuinfo           --------------------------
	.section	.note.nv.cuinfo,"",@"SHT_NOTE"
	.sectionflags	@"SHF_NOTE_NV_CUINFO"
        /*0018*/ 	.short	0x0002
        /*001a*/ 	.short	0x0064
        /*001c*/ 	.short	0x0082
	.zero		2


//--------------------- .nv.info                  --------------------------
	.section	.nv.info,"",@"SHT_CUDA_INFO"
	.align	4


	//----- nvinfo : EIATTR_REGCOUNT
	.align		4
        /*0000*/ 	.byte	0x04, 0x2f
        /*0002*/ 	.short	(.L_1 - .L_0)
	.align		4
.L_0:
        /*0004*/ 	.word	index@(_Z12bubbleKernelPii)
        /*0008*/ 	.word	0x0000000d


	//----- nvinfo : EIATTR_FRAME_SIZE
	.align		4
.L_1:
        /*000c*/ 	.byte	0x04, 0x11
        /*000e*/ 	.short	(.L_3 - .L_2)
	.align		4
.L_2:
        /*0010*/ 	.word	index@(_Z12bubbleKernelPii)
        /*0014*/ 	.word	0x00000000


	//----- nvinfo : EIATTR_MIN_STACK_SIZE
	.align		4
.L_3:
        /*0018*/ 	.byte	0x04, 0x12
        /*001a*/ 	.short	(.L_5 - .L_4)
	.align		4
.L_4:
        /*001c*/ 	.word	index@(_Z12bubbleKernelPii)
        /*0020*/ 	.word	0x00000000
.L_5:


//--------------------- .nv.compat                --------------------------
	.section	.nv.compat,"",@"SHT_CUDA_COMPAT_INFO"
	.align	4
        /*0000*/ 	.byte	0x02, 0x09, 0x00, 0x00, 0x02, 0x02, 0x01, 0x00, 0x02, 0x05, 0x05, 0x00, 0x03, 0x07, 0x01, 0x01
        /*0010*/ 	.byte	0x02, 0x03, 0x00, 0x00, 0x02, 0x06, 0x01, 0x00, 0x04, 0x0b, 0x08, 0x00, 0x09, 0x00, 0x00, 0x00
        /*0020*/ 	.byte	0x00, 0x00, 0x00, 0x00


//--------------------- .nv.info._Z12bubbleKernelPii --------------------------
	.section	.nv.info._Z12bubbleKernelPii,"",@"SHT_CUDA_INFO"
	.sectionflags	@""
	.align	4


	//----- nvinfo : EIATTR_CUDA_API_VERSION
	.align		4
        /*0000*/ 	.byte	0x04, 0x37
        /*0002*/ 	.short	(.L_7 - .L_6)
.L_6:
        /*0004*/ 	.word	0x00000082


	//----- nvinfo : EIATTR_KPARAM_INFO
	.align		4
.L_7:
        /*0008*/ 	.byte	0x04, 0x17
        /*000a*/ 	.short	(.L_9 - .L_8)
.L_8:
        /*000c*/ 	.word	0x00000000
        /*0010*/ 	.short	0x0001
        /*0012*/ 	.short	0x0008
        /*0014*/ 	.byte	0x00, 0xf0, 0x11, 0x00


	//----- nvinfo : EIATTR_KPARAM_INFO
	.align		4
.L_9:
        /*0018*/ 	.byte	0x04, 0x17
        /*001a*/ 	.short	(.L_11 - .L_10)
.L_10:
        /*001c*/ 	.word	0x00000000
        /*0020*/ 	.short	0x0000
        /*0022*/ 	.short	0x0000
        /*0024*/ 	.byte	0x00, 0xf5, 0x21, 0x00


	//----- nvinfo : EIATTR_SPARSE_MMA_MASK
	.align		4
.L_11:
        /*0028*/ 	.byte	0x03, 0x50
        /*002a*/ 	.short	0x0000


	//----- nvinfo : EIATTR_MAXREG_COUNT
	.align		4
        /*002c*/ 	.byte	0x03, 0x1b
        /*002e*/ 	.short	0x00ff


	//----- nvinfo : EIATTR_NUM_BARRIERS
	.align		4
        /*0030*/ 	.byte	0x02, 0x4c
        /*0032*/ 	.byte	0x01
	.zero		1


	//----- nvinfo : EIATTR_MERCURY_ISA_VERSION
	.align		4
        /*0034*/ 	.byte	0x03, 0x5f
        /*0036*/ 	.short	0x0101


	//----- nvinfo : EIATTR_VRC_CTA_INIT_COUNT
	.align		4
        /*0038*/ 	.byte	0x02, 0x4a
	.zero		1
	.zero		1


	//----- nvinfo : EIATTR_EXIT_INSTR_OFFSETS
	.align		4
        /*003c*/ 	.byte	0x04, 0x1c
        /*003e*/ 	.short	(.L_13 - .L_12)


	//   ....[0]....
.L_12:
        /*0040*/ 	.word	0x00000030


	//   ....[1]....
        /*0044*/ 	.word	0x000003c0


	//   ....[2]....
        /*0048*/ 	.word	0x00000500


	//----- nvinfo : EIATTR_CRS_STACK_SIZE
	.align		4
.L_13:
        /*004c*/ 	.byte	0x04, 0x1e
        /*004e*/ 	.short	(.L_15 - .L_14)
.L_14:
        /*0050*/ 	.word	0x00000000


	//----- nvinfo : EIATTR_CBANK_PARAM_SIZE
	.align		4
.L_15:
        /*0054*/ 	.byte	0x03, 0x19
        /*0056*/ 	.short	0x000c


	//----- nvinfo : EIATTR_PARAM_CBANK
	.align		4
        /*0058*/ 	.byte	0x04, 0x0a
        /*005a*/ 	.short	(.L_17 - .L_16)
	.align		4
.L_16:
        /*005c*/ 	.word	index@(.nv.constant0._Z12bubbleKernelPii)
        /*0060*/ 	.short	0x0380
        /*0062*/ 	.short	0x000c


	//----- nvinfo : EIATTR_SW_WAR
	.align		4
.L_17:
        /*0064*/ 	.byte	0x04, 0x36
        /*0066*/ 	.short	(.L_19 - .L_18)
.L_18:
        /*0068*/ 	.word	0x00000008
.L_19:


//--------------------- .nv.callgraph             --------------------------
	.section	.nv.callgraph,"",@"SHT_CUDA_CALLGRAPH"
	.align	4
	.sectionentsize	8
	.align		4
        /*0000*/ 	.word	0x00000000
	.align		4
        /*0004*/ 	.word	0xffffffff
	.align		4
        /*0008*/ 	.word	0x00000000
	.align		4
        /*000c*/ 	.word	0xfffffffe
	.align		4
        /*0010*/ 	.word	0x00000000
	.align		4
        /*0014*/ 	.word	0xfffffffd
	.align		4
        /*0018*/ 	.word	0x00000000
	.align		4
        /*001c*/ 	.word	0xfffffffc


//--------------------- .text._Z12bubbleKernelPii --------------------------
	.section	.text._Z12bubbleKernelPii,"ax",@progbits
	.align	128
        .global         _Z12bubbleKernelPii
        .type           _Z12bubbleKernelPii,@function
        .size           _Z12bubbleKernelPii,(.L_x_14 - _Z12bubbleKernelPii)
        .other          _Z12bubbleKernelPii,@"STO_CUDA_ENTRY STV_DEFAULT"
_Z12bubbleKernelPii:
.text._Z12bubbleKernelPii:
[----:B------:R-:W-:Y:S08]  /*0000*/  LDC R1, c[0x0][0x37c] ;  /* 0x0000df00ff017b82 */ /* 0x000ff00000000800 */
[----:B------:R-:W0:Y:S02]  /*0010*/  LDC R4, c[0x0][0x388] ;  /* 0x0000e200ff047b82 */ /* 0x000e240000000800 */
[----:B0-----:R-:W-:-:S13]  /*0020*/  ISETP.GE.AND P0, PT, R4, 0x1, PT ;  /* 0x000000010400780c */ /* 0x001fda0003f06270 */
[----:B------:R-:W-:Y:S05]  /*0030*/  @!P0 EXIT ;  /* 0x000000000000894d */ /* 0x000fea0003800000 */
[----:B------:R-:W0:Y:S01]  /*0040*/  S2R R7, SR_TID.X ;  /* 0x0000000000077919 */ /* 0x000e220000002100 */
[C---:B------:R-:W-:Y:S01]  /*0050*/  ISETP.GE.U32.AND P0, PT, R4.reuse, 0x4, PT ;  /* 0x000000040400780c */ /* 0x040fe20003f06070 */
[----:B------:R-:W1:Y:S01]  /*0060*/  LDCU.64 UR4, c[0x0][0x358] ;  /* 0x00006b00ff0477ac */ /* 0x000e620008000a00 */
[C---:B------:R-:W-:Y:S01]  /*0070*/  VIADD R0, R4.reuse, 0xffffffff ;  /* 0xffffffff04007836 */ /* 0x040fe20000000000 */
[----:B------:R-:W-:Y:S01]  /*0080*/  LOP3.LUT R6, R4, 0x3, RZ, 0xc0, !PT ;  /* 0x0000000304067812 */ /* 0x000fe200078ec0ff */
[----:B------:R-:W-:Y:S02]  /*0090*/  IMAD.MOV.U32 R8, RZ, RZ, RZ ;  /* 0x000000ffff087224 */ /* 0x000fe400078e00ff */
[----:B0-----:R-:W-:-:S07]  /*00a0*/  IMAD.SHL.U32 R7, R7, 0x2, RZ ;  /* 0x0000000207077824 */ /* 0x001fce00078e00ff */
[----:B-1----:R-:W-:Y:S05]  /*00b0*/  @!P0 BRA `(.L_x_0) ;  /* 0x0000000000bc8947 */ /* 0x002fea0003800000 */
[----:B------:R-:W0:Y:S01]  /*00c0*/  LDC.64 R2, c[0x0][0x380] ;  /* 0x0000e000ff027b82 */ /* 0x000e220000000a00 */
[----:B------:R-:W-:Y:S01]  /*00d0*/  LOP3.LUT R8, R4, 0x7ffffffc, RZ, 0xc0, !PT ;  /* 0x7ffffffc04087812 */ /* 0x000fe200078ec0ff */
[C---:B------:R-:W-:Y:S01]  /*00e0*/  VIADD R5, R7.reuse, 0x1 ;  /* 0x0000000107057836 */ /* 0x040fe20000000000 */
[----:B------:R-:W-:-:S03]  /*00f0*/  ISETP.GE.U32.AND P1, PT, R7, R0, PT ;  /* 0x000000000700720c */ /* 0x000fc60003f26070 */
[----:B------:R-:W-:Y:S02]  /*0100*/  IMAD.MOV R10, RZ, RZ, -R8 ;  /* 0x000000ffff0a7224 */ /* 0x000fe400078e0a08 */
[----:B0-----:R-:W-:-:S08]  /*0110*/  IMAD.WIDE.U32 R2, R7, 0x4, R2 ;  /* 0x0000000407027825 */ /* 0x001fd000078e0002 */
.L_x_9:
[----:B------:R-:W-:Y:S01]  /*0120*/  BSSY.RECONVERGENT B0, `(.L_x_1) ;  /* 0x0000008000007945 */ /* 0x000fe20003800200 */
[----:B------:R-:W-:-:S03]  /*0130*/  ISETP.GE.U32.AND P0, PT, R5, R0, PT ;  /* 0x000000000500720c */ /* 0x000fc60003f06070 */
[----:B0123--:R-:W-:Y:S10]  /*0140*/  @P1 BRA `(.L_x_2) ;  /* 0x0000000000141947 */ /* 0x00fff40003800000 */
[----:B------:R-:W2:Y:S04]  /*0150*/  LDG.E R9, desc[UR4][R2.64] ;  /* 0x0000000402097981 */ /* 0x000ea8000c1e1900 */
[----:B------:R-:W2:Y:S02]  /*0160*/  LDG.E R4, desc[UR4][R2.64+0x4] ;  /* 0x0000040402047981 */ /* 0x000ea4000c1e1900 */
[----:B--2---:R-:W-:-:S13]  /*0170*/  ISETP.GT.AND P1, PT, R9, R4, PT ;  /* 0x000000040900720c */ /* 0x004fda0003f24270 */
[----:B------:R0:W-:Y:S04]  /*0180*/  @P1 STG.E desc[UR4][R2.64], R4 ;  /* 0x0000000402001986 */ /* 0x0001e8000c101904 */
[----:B------:R0:W-:Y:S02]  /*0190*/  @P1 STG.E desc[UR4][R2.64+0x4], R9 ;  /* 0x0000040902001986 */ /* 0x0001e4000c101904 */
.L_x_2:
[----:B------:R-:W-:Y:S05]  /*01a0*/  BSYNC.RECONVERGENT B0 ;  /* 0x0000000000007941 */ /* 0x000fea0003800200 */
.L_x_1:
[----:B------:R-:W-:Y:S01]  /*01b0*/  BAR.SYNC.DEFER_BLOCKING 0x0 ;  /* 0x0000000000007b1d */ /* 0x000fe20000010000 */
[----:B------:R-:W-:-:S05]  /*01c0*/  ISETP.GE.U32.AND P1, PT, R7, R0, PT ;  /* 0x000000000700720c */ /* 0x000fca0003f26070 */
[----:B------:R-:W-:Y:S04]  /*01d0*/  BSSY.RECONVERGENT B0, `(.L_x_3) ;  /* 0x0000007000007945 */ /* 0x000fe80003800200 */
[----:B------:R-:W-:Y:S05]  /*01e0*/  @P0 BRA `(.L_x_4) ;  /* 0x0000000000140947 */ /* 0x000fea0003800000 */
[----:B0-----:R-:W2:Y:S04]  /*01f0*/  LDG.E R9, desc[UR4][R2.64+0x4] ;  /* 0x0000040402097981 */ /* 0x001ea8000c1e1900 */
[----:B------:R-:W2:Y:S02]  /*0200*/  LDG.E R4, desc[UR4][R2.64+0x8] ;  /* 0x0000080402047981 */ /* 0x000ea4000c1e1900 */
[----:B--2---:R-:W-:-:S13]  /*0210*/  ISETP.GT.AND P2, PT, R9, R4, PT ;  /* 0x000000040900720c */ /* 0x004fda0003f44270 */
[----:B------:R1:W-:Y:S04]  /*0220*/  @P2 STG.E desc[UR4][R2.64+0x4], R4 ;  /* 0x0000040402002986 */ /* 0x0003e8000c101904 */
[----:B------:R1:W-:Y:S02]  /*0230*/  @P2 STG.E desc[UR4][R2.64+0x8], R9 ;  /* 0x0000080902002986 */ /* 0x0003e4000c101904 */
.L_x_4:
[----:B------:R-:W-:Y:S05]  /*0240*/  BSYNC.RECONVERGENT B0 ;  /* 0x0000000000007941 */ /* 0x000fea0003800200 */
.L_x_3:
[----:B------:R-:W-:Y:S06]  /*0250*/  BAR.SYNC.DEFER_BLOCKING 0x0 ;  /* 0x0000000000007b1d */ /* 0x000fec0000010000 */
[----:B------:R-:W-:Y:S04]  /*0260*/  BSSY.RECONVERGENT B0, `(.L_x_5) ;  /* 0x0000007000007945 */ /* 0x000fe80003800200 */
[----:B------:R-:W-:Y:S05]  /*0270*/  @P1 BRA `(.L_x_6) ;  /* 0x0000000000141947 */ /* 0x000fea0003800000 */
[----:B01----:R-:W2:Y:S04]  /*0280*/  LDG.E R9, desc[UR4][R2.64] ;  /* 0x0000000402097981 */ /* 0x003ea8000c1e1900 */
[----:B------:R-:W2:Y:S02]  /*0290*/  LDG.E R4, desc[UR4][R2.64+0x4] ;  /* 0x0000040402047981 */ /* 0x000ea4000c1e1900 */
[----:B--2---:R-:W-:-:S13]  /*02a0*/  ISETP.GT.AND P2, PT, R9, R4, PT ;  /* 0x000000040900720c */ /* 0x004fda0003f44270 */
[----:B------:R2:W-:Y:S04]  /*02b0*/  @P2 STG.E desc[UR4][R2.64], R4 ;  /* 0x0000000402002986 */ /* 0x0005e8000c101904 */
[----:B------:R2:W-:Y:S02]  /*02c0*/  @P2 STG.E desc[UR4][R2.64+0x4], R9 ;  /* 0x0000040902002986 */ /* 0x0005e4000c101904 */
.L_x_6:
[----:B------:R-:W-:Y:S05]  /*02d0*/  BSYNC.RECONVERGENT B0 ;  /* 0x0000000000007941 */ /* 0x000fea0003800200 */
.L_x_5:
[----:B------:R-:W-:Y:S01]  /*02e0*/  VIADD R10, R10, 0x4 ;  /* 0x000000040a0a7836 */ /* 0x000fe20000000000 */
[----:B------:R-:W-:Y:S04]  /*02f0*/  BAR.SYNC.DEFER_BLOCKING 0x0 ;  /* 0x0000000000007b1d */ /* 0x000fe80000010000 */
[----:B------:R-:W-:Y:S02]  /*0300*/  ISETP.NE.AND P2, PT, R10, RZ, PT ;  /* 0x000000ff0a00720c */ /* 0x000fe40003f45270 */
[----:B------:R-:W-:Y:S04]  /*0310*/  BSSY.RECONVERGENT B0, `(.L_x_7) ;  /* 0x0000007000007945 */ /* 0x000fe80003800200 */
[----:B------:R-:W-:Y:S07]  /*0320*/  @P0 BRA `(.L_x_8) ;  /* 0x0000000000140947 */ /* 0x000fee0003800000 */
[----:B012---:R-:W2:Y:S04]  /*0330*/  LDG.E R9, desc[UR4][R2.64+0x4] ;  /* 0x0000040402097981 */ /* 0x007ea8000c1e1900 */
[----:B------:R-:W2:Y:S02]  /*0340*/  LDG.E R4, desc[UR4][R2.64+0x8] ;  /* 0x0000080402047981 */ /* 0x000ea4000c1e1900 */
[----:B--2---:R-:W-:-:S13]  /*0350*/  ISETP.GT.AND P0, PT, R9, R4, PT ;  /* 0x000000040900720c */ /* 0x004fda0003f04270 */
[----:B------:R3:W-:Y:S04]  /*0360*/  @P0 STG.E desc[UR4][R2.64+0x4], R4 ;  /* 0x0000040402000986 */ /* 0x0007e8000c101904 */
[----:B------:R3:W-:Y:S02]  /*0370*/  @P0 STG.E desc[UR4][R2.64+0x8], R9 ;  /* 0x0000080902000986 */ /* 0x0007e4000c101904 */
.L_x_8:
[----:B------:R-:W-:Y:S05]  /*0380*/  BSYNC.RECONVERGENT B0 ;  /* 0x0000000000007941 */ /* 0x000fea0003800200 */
.L_x_7:
[----:B------:R-:W-:Y:S06]  /*0390*/  BAR.SYNC.DEFER_BLOCKING 0x0 ;  /* 0x0000000000007b1d */ /* 0x000fec0000010000 */
[----:B------:R-:W-:Y:S05]  /*03a0*/  @P2 BRA `(.L_x_9) ;  /* 0xfffffffc005c2947 */ /* 0x000fea000383ffff */
.L_x_0:
[----:B------:R-:W-:-:S13]  /*03b0*/  ISETP.NE.AND P0, PT, R6, RZ, PT ;  /* 0x000000ff0600720c */ /* 0x000fda0003f05270 */
[----:B------:R-:W-:Y:S05]  /*03c0*/  @!P0 EXIT ;  /* 0x000000000000894d */ /* 0x000fea0003800000 */
[----:B0123--:R-:W0:Y:S01]  /*03d0*/  LDC.64 R4, c[0x0][0x380] ;  /* 0x0000e000ff047b82 */ /* 0x00fe220000000a00 */
[----:B------:R-:W-:-:S07]  /*03e0*/  IMAD.MOV R6, RZ, RZ, -R6 ;  /* 0x000000ffff067224 */ /* 0x000fce00078e0a06 */
.L_x_12:
[----:B-1----:R-:W-:Y:S01]  /*03f0*/  LOP3.LUT R2, R8, 0x1, RZ, 0xc0, !PT ;  /* 0x0000000108027812 */ /* 0x002fe200078ec0ff */
[----:B------:R-:W-:Y:S04]  /*0400*/  BSSY.RECONVERGENT B0, `(.L_x_10) ;  /* 0x000000a000007945 */ /* 0x000fe80003800200 */
[----:B------:R-:W-:-:S05]  /*0410*/  IMAD.IADD R3, R7, 0x1, R2 ;  /* 0x0000000107037824 */ /* 0x000fca00078e0202 */
[----:B------:R-:W-:-:S13]  /*0420*/  ISETP.GE.AND P0, PT, R3, R0, PT ;  /* 0x000000000300720c */ /* 0x000fda0003f06270 */
[----:B------:R-:W-:Y:S05]  /*0430*/  @P0 BRA `(.L_x_11) ;  /* 0x0000000000180947 */ /* 0x000fea0003800000 */
[----:B0-----:R-:W-:-:S05]  /*0440*/  IMAD.WIDE.U32 R2, R3, 0x4, R4 ;  /* 0x0000000403027825 */ /* 0x001fca00078e0004 */
[----:B------:R-:W2:Y:S04]  /*0450*/  LDG.E R9, desc[UR4][R2.64] ;  /* 0x0000000402097981 */ /* 0x000ea8000c1e1900 */
[----:B------:R-:W2:Y:S02]  /*0460*/  LDG.E R10, desc[UR4][R2.64+0x4] ;  /* 0x00000404020a7981 */ /* 0x000ea4000c1e1900 */
[----:B--2---:R-:W-:-:S13]  /*0470*/  ISETP.GT.AND P0, PT, R9, R10, PT ;  /* 0x0000000a0900720c */ /* 0x004fda0003f04270 */
[----:B------:R1:W-:Y:S04]  /*0480*/  @P0 STG.E desc[UR4][R2.64], R10 ;  /* 0x0000000a02000986 */ /* 0x0003e8000c101904 */
[----:B------:R1:W-:Y:S02]  /*0490*/  @P0 STG.E desc[UR4][R2.64+0x4], R9 ;  /* 0x0000040902000986 */ /* 0x0003e4000c101904 */
.L_x_11:
[----:B------:R-:W-:Y:S05]  /*04a0*/  BSYNC.RECONVERGENT B0 ;  /* 0x0000000000007941 */ /* 0x000fea0003800200 */
.L_x_10:
[----:B------:R-:W-:Y:S01]  /*04b0*/  VIADD R6, R6, 0x1 ;  /* 0x0000000106067836 */ /* 0x000fe20000000000 */
[----:B------:R-:W-:Y:S01]  /*04c0*/  BAR.SYNC.DEFER_BLOCKING 0x0 ;  /* 0x0000000000007b1d */ /* 0x000fe20000010000 */
[----:B------:R-:W-:-:S03]  /*04d0*/  VIADD R8, R8, 0x1 ;  /* 0x0000000108087836 */ /* 0x000fc60000000000 */
[----:B------:R-:W-:-:S13]  /*04e0*/  ISETP.NE.AND P0, PT, R6, RZ, PT ;  /* 0x000000ff0600720c */ /* 0x000fda0003f05270 */
[----:B------:R-:W-:Y:S05]  /*04f0*/  @P0 BRA `(.L_x_12) ;  /* 0xfffffffc00bc0947 */ /* 0x000fea000383ffff */
[----:B------:R-:W-:Y:S05]  /*0500*/  EXIT ;  /* 0x000000000000794d */ /* 0x000fea0003800000 */
.L_x_13:
[----:B------:R-:W-:-:S00]  /*0510*/  BRA `(.L_x_13) ;  /* 0xfffffffc00fc7947 */ /* 0x000fc0000383ffff */
[----:B------:R-:W-:-:S00]  /*0520*/  NOP ;  /* 0x0000000000007918 */ /* 0x000fc00000000000 */
        /* <DEDUP_REMOVED lines=13> */
.L_x_14:


//--------------------- .nv.shared.reserved.0     --------------------------
	.section	.nv.shared.reserved.0,"aw",@nobits
	.weak		__nv_reservedSMEM_offset_0_alias
	.size		__nv_reservedSMEM_offset_0_alias, 0, 64
	.other		__nv_reservedSMEM_offset_0_alias,@"STO_CUDA_RESERVED_SHARED STV_DEFAULT"
__nv_reservedSMEM_offset_0_alias:
	.zero		0
	.zero		64


//--------------------- .nv.constant0._Z12bubbleKernelPii --------------------------
	.section	.nv.constant0._Z12bubbleKernelPii,"a",@progbits
	.sectionflags	@""
	.align	4
.nv.constant0._Z12bubbleKernelPii:
	.zero		908


//--------------------- SYMBOLS --------------------------

	.type		.nv.reservedSmem.offset0,@object
	.size		.nv.reservedSmem.offset0,0x4
